//
// Generated by NVIDIA NVVM Compiler
//
// Compiler Build ID: CL-36424714
// Cuda compilation tools, release 13.0, V13.0.88
// Based on NVVM 20.0.0
//

.version 9.0
.target sm_100
.address_size 64

	// .globl	_Z12init_one_vecPfm

.visible .entry _Z12init_one_vecPfm(
	.param .u64 .ptr .align 1 _Z12init_one_vecPfm_param_0,
	.param .u64 _Z12init_one_vecPfm_param_1
)
{
	.reg .pred 	%p<2>;
	.reg .b32 	%r<6>;
	.reg .b64 	%rd<7>;

	ld.param.u64 	%rd2, [_Z12init_one_vecPfm_param_0];
	ld.param.u64 	%rd3, [_Z12init_one_vecPfm_param_1];
	mov.u32 	%r1, %ctaid.x;
	mov.u32 	%r2, %ntid.x;
	mov.u32 	%r3, %tid.x;
	mad.lo.s32 	%r4, %r1, %r2, %r3;
	cvt.s64.s32 	%rd1, %r4;
	setp.le.u64 	%p1, %rd3, %rd1;
	@%p1 bra 	$L__BB0_2;
	cvta.to.global.u64 	%rd4, %rd2;
	shl.b64 	%rd5, %rd1, 2;
	add.s64 	%rd6, %rd4, %rd5;
	mov.b32 	%r5, 1065353216;
	st.global.u32 	[%rd6], %r5;
$L__BB0_2:
	ret;

}


// ===== COMPILED SASS (sm_100) =====

	.target	sm_100

	.elftype	@"ET_EXEC"


//--------------------- .note.nv.tkinfo           --------------------------
	.section	.note.nv.tkinfo,"",@"SHT_NOTE"
	.sectionflags	@"SHF_NOTE_NV_TKINFO"
	.tkinfo
        /*0018*/ 	.word	0x00000002
        /*0030*/ 	.string	""
        /*0030*/ 	.string	"ptxas"
        /*0030*/ 	.string	"Cuda compilation tools, release 13.0, V13.0.88"
        /*0030*/ 	.string	"Build cuda_13.0.r13.0/compiler.36424714_0"
        /*0030*/ 	.string	"-arch sm_100 -m 64 "



//--------------------- .note.nv.cuinfo           --------------------------
	.section	.note.nv.cuinfo,"",@"SHT_NOTE"
	.sectionflags	@"SHF_NOTE_NV_CUINFO"
        /*0018*/ 	.short	0x0002
        /*001a*/ 	.short	0x0064
        /*001c*/ 	.short	0x0082
	.zero		2


//--------------------- .nv.info                  --------------------------
	.section	.nv.info,"",@"SHT_CUDA_INFO"
	.align	4


	//----- nvinfo : EIATTR_REGCOUNT
	.align		4
        /*0000*/ 	.byte	0x04, 0x2f
        /*0002*/ 	.short	(.L_1 - .L_0)
	.align		4
.L_0:
        /*0004*/ 	.word	index@(_Z12init_one_vecPfm)
        /*0008*/ 	.word	0x00000008


	//----- nvinfo : EIATTR_FRAME_SIZE
	.align		4
.L_1:
        /*000c*/ 	.byte	0x04, 0x11
        /*000e*/ 	.short	(.L_3 - .L_2)
	.align		4
.L_2:
        /*0010*/ 	.word	index@(_Z12init_one_vecPfm)
        /*0014*/ 	.word	0x00000000


	//----- nvinfo : EIATTR_MIN_STACK_SIZE
	.align		4
.L_3:
        /*0018*/ 	.byte	0x04, 0x12
        /*001a*/ 	.short	(.L_5 - .L_4)
	.align		4
.L_4:
        /*001c*/ 	.word	index@(_Z12init_one_vecPfm)
        /*0020*/ 	.word	0x00000000
.L_5:


//--------------------- .nv.compat                --------------------------
	.section	.nv.compat,"",@"SHT_CUDA_COMPAT_INFO"
	.align	4
        /*0000*/ 	.byte	0x02, 0x09, 0x00, 0x00, 0x02, 0x02, 0x01, 0x00, 0x02, 0x05, 0x05, 0x00, 0x03, 0x07, 0x01, 0x01
        /*0010*/ 	.byte	0x02, 0x03, 0x00, 0x00, 0x02, 0x06, 0x01, 0x00, 0x04, 0x0b, 0x08, 0x00, 0x09, 0x00, 0x00, 0x00
        /*0020*/ 	.byte	0x00, 0x00, 0x00, 0x00


//--------------------- .nv.info._Z12init_one_vecPfm --------------------------
	.section	.nv.info._Z12init_one_vecPfm,"",@"SHT_CUDA_INFO"
	.sectionflags	@""
	.align	4


	//----- nvinfo : EIATTR_CUDA_API_VERSION
	.align		4
        /*0000*/ 	.byte	0x04, 0x37
        /*0002*/ 	.short	(.L_7 - .L_6)
.L_6:
        /*0004*/ 	.word	0x00000082


	//----- nvinfo : EIATTR_KPARAM_INFO
	.align		4
.L_7:
        /*0008*/ 	.byte	0x04, 0x17
        /*000a*/ 	.short	(.L_9 - .L_8)
.L_8:
        /*000c*/ 	.word	0x00000000
        /*0010*/ 	.short	0x0001
        /*0012*/ 	.short	0x0008
        /*0014*/ 	.byte	0x00, 0xf0, 0x21, 0x00


	//----- nvinfo : EIATTR_KPARAM_INFO
	.align		4
.L_9:
        /*0018*/ 	.byte	0x04, 0x17
        /*001a*/ 	.short	(.L_11 - .L_10)
.L_10:
        /*001c*/ 	.word	0x00000000
        /*0020*/ 	.short	0x0000
        /*0022*/ 	.short	0x0000
        /*0024*/ 	.byte	0x00, 0xf5, 0x21, 0x00


	//----- nvinfo : EIATTR_SPARSE_MMA_MASK
	.align		4
.L_11:
        /*0028*/ 	.byte	0x03, 0x50
        /*002a*/ 	.short	0x0000


	//----- nvinfo : EIATTR_MAXREG_COUNT
	.align		4
        /*002c*/ 	.byte	0x03, 0x1b
        /*002e*/ 	.short	0x00ff


	//----- nvinfo : EIATTR_MERCURY_ISA_VERSION
	.align		4
        /*0030*/ 	.byte	0x03, 0x5f
        /*0032*/ 	.short	0x0101


	//----- nvinfo : EIATTR_VRC_CTA_INIT_COUNT
	.align		4
        /*0034*/ 	.byte	0x02, 0x4a
	.zero		1
	.zero		1


	//----- nvinfo : EIATTR_EXIT_INSTR_OFFSETS
	.align		4
        /*0038*/ 	.byte	0x04, 0x1c
        /*003a*/ 	.short	(.L_13 - .L_12)


	//   ....[0]....
.L_12:
        /*003c*/ 	.word	0x00000090


	//   ....[1]....
        /*0040*/ 	.word	0x00000100


	//----- nvinfo : EIATTR_CBANK_PARAM_SIZE
	.align		4
.L_13:
        /*0044*/ 	.byte	0x03, 0x19
        /*0046*/ 	.short	0x0010


	//----- nvinfo : EIATTR_PARAM_CBANK
	.align		4
        /*0048*/ 	.byte	0x04, 0x0a
        /*004a*/ 	.short	(.L_15 - .L_14)
	.align		4
.L_14:
        /*004c*/ 	.word	index@(.nv.constant0._Z12init_one_vecPfm)
        /*0050*/ 	.short	0x0380
        /*0052*/ 	.short	0x0010


	//----- nvinfo : EIATTR_SW_WAR
	.align		4
.L_15:
        /*0054*/ 	.byte	0x04, 0x36
        /*0056*/ 	.short	(.L_17 - .L_16)
.L_16:
        /*0058*/ 	.word	0x00000008
.L_17:


//--------------------- .nv.callgraph             --------------------------
	.section	.nv.callgraph,"",@"SHT_CUDA_CALLGRAPH"
	.align	4
	.sectionentsize	8
	.align		4
        /*0000*/ 	.word	0x00000000
	.align		4
        /*0004*/ 	.word	0xffffffff
	.align		4
        /*0008*/ 	.word	0x00000000
	.align		4
        /*000c*/ 	.word	0xfffffffe
	.align		4
        /*0010*/ 	.word	0x00000000
	.align		4
        /*0014*/ 	.word	0xfffffffd
	.align		4
        /*0018*/ 	.word	0x00000000
	.align		4
        /*001c*/ 	.word	0xfffffffc


//--------------------- .text._Z12init_one_vecPfm --------------------------
	.section	.text._Z12init_one_vecPfm,"ax",@progbits
	.align	128
        .global         _Z12init_one_vecPfm
        .type           _Z12init_one_vecPfm,@function
        .size           _Z12init_one_vecPfm,(.L_x_1 - _Z12init_one_vecPfm)
        .other          _Z12init_one_vecPfm,@"STO_CUDA_ENTRY STV_DEFAULT"
_Z12init_one_vecPfm:
.text._Z12init_one_vecPfm:
[----:B------:R-:W-:Y:S01]  /*0000*/  LDC R1, c[0x0][0x37c] ;  /* 0x0000df00ff017b82 */ /* 0x000fe20000000800 */
[----:B------:R-:W0:Y:S07]  /*0010*/  S2R R3, SR_TID.X ;  /* 0x0000000000037919 */ /* 0x000e2e0000002100 */
[----:B------:R-:W0:Y:S01]  /*0020*/  S2UR UR4, SR_CTAID.X ;  /* 0x00000000000479c3 */ /* 0x000e220000002500 */
[----:B------:R-:W1:Y:S07]  /*0030*/  LDCU.64 UR6, c[0x0][0x388] ;  /* 0x00007100ff0677ac */ /* 0x000e6e0008000a00 */
[----:B------:R-:W0:Y:S02]  /*0040*/  LDC R0, c[0x0][0x360] ;  /* 0x0000d800ff007b82 */ /* 0x000e240000000800 */
[----:B0-----:R-:W-:-:S05]  /*0050*/  IMAD R0, R0, UR4, R3 ;  /* 0x0000000400007c24 */ /* 0x001fca000f8e0203 */
[----:B-1----:R-:W-:Y:S02]  /*0060*/  ISETP.GE.U32.AND P0, PT, R0, UR6, PT ;  /* 0x0000000600007c0c */ /* 0x002fe4000bf06070 */
[----:B------:R-:W-:-:S04]  /*0070*/  SHF.R.S32.HI R3, RZ, 0x1f, R0 ;  /* 0x0000001fff037819 */ /* 0x000fc80000011400 */
[----:B------:R-:W-:-:S13]  /*0080*/  ISETP.GE.U32.AND.EX P0, PT, R3, UR7, PT, P0 ;  /* 0x0000000703007c0c */ /* 0x000fda000bf06100 */
[----:B------:R-:W-:Y:S05]  /*0090*/  @P0 EXIT ;  /* 0x000000000000094d */ /* 0x000fea0003800000 */
[----:B------:R-:W0:Y:S01]  /*00a0*/  LDCU.64 UR6, c[0x0][0x380] ;  /* 0x00007000ff0677ac */ /* 0x000e220008000a00 */
[----:B------:R-:W-:Y:S01]  /*00b0*/  IMAD.MOV.U32 R5, RZ, RZ, 0x3f800000 ;  /* 0x3f800000ff057424 */ /* 0x000fe200078e00ff */
[----:B------:R-:W1:Y:S01]  /*00c0*/  LDCU.64 UR4, c[0x0][0x358] ;  /* 0x00006b00ff0477ac */ /* 0x000e620008000a00 */
[----:B0-----:R-:W-:-:S04]  /*00d0*/  LEA R2, P0, R0, UR6, 0x2 ;  /* 0x0000000600027c11 */ /* 0x001fc8000f8010ff */
[----:B------:R-:W-:-:S05]  /*00e0*/  LEA.HI.X R3, R0, UR7, R3, 0x2, P0 ;  /* 0x0000000700037c11 */ /* 0x000fca00080f1403 */
[----:B-1----:R-:W-:Y:S01]  /*00f0*/  STG.E desc[UR4][R2.64], R5 ;  /* 0x0000000502007986 */ /* 0x002fe2000c101904 */
[----:B------:R-:W-:Y:S05]  /*0100*/  EXIT ;  /* 0x000000000000794d */ /* 0x000fea0003800000 */
.L_x_0:
[----:B------:R-:W-:-:S00]  /*0110*/  BRA `(.L_x_0) ;  /* 0xfffffffc00fc7947 */ /* 0x000fc0000383ffff */
[----:B------:R-:W-:-:S00]  /*0120*/  NOP ;  /* 0x0000000000007918 */ /* 0x000fc00000000000 */
        /* <DEDUP_REMOVED lines=13> */
.L_x_1:


//--------------------- .nv.shared.reserved.0     --------------------------
	.section	.nv.shared.reserved.0,"aw",@nobits
	.weak		__nv_reservedSMEM_offset_0_alias
	.size		__nv_reservedSMEM_offset_0_alias, 0, 64
	.other		__nv_reservedSMEM_offset_0_alias,@"STO_CUDA_RESERVED_SHARED STV_DEFAULT"
__nv_reservedSMEM_offset_0_alias:
	.zero		0
	.zero		64


//--------------------- .nv.constant0._Z12init_one_vecPfm --------------------------
	.section	.nv.constant0._Z12init_one_vecPfm,"a",@progbits
	.sectionflags	@""
	.align	4
.nv.constant0._Z12init_one_vecPfm:
	.zero		912


//--------------------- SYMBOLS --------------------------

	.type		.nv.reservedSmem.offset0,@object
	.size		.nv.reservedSmem.offset0,0x4
